//
// Generated by NVIDIA NVVM Compiler
//
// Compiler Build ID: CL-36424714
// Cuda compilation tools, release 13.0, V13.0.88
// Based on NVVM 20.0.0
//

.version 9.0
.target sm_100
.address_size 64

	// .globl	_Z3av3iPfS_S_S_

.visible .entry _Z3av3iPfS_S_S_(
	.param .u32 _Z3av3iPfS_S_S__param_0,
	.param .u64 .ptr .align 1 _Z3av3iPfS_S_S__param_1,
	.param .u64 .ptr .align 1 _Z3av3iPfS_S_S__param_2,
	.param .u64 .ptr .align 1 _Z3av3iPfS_S_S__param_3,
	.param .u64 .ptr .align 1 _Z3av3iPfS_S_S__param_4
)
{
	.reg .pred 	%p<2>;
	.reg .b32 	%r<6>;
	.reg .b32 	%f<7>;
	.reg .b64 	%rd<14>;

	ld.param.u32 	%r2, [_Z3av3iPfS_S_S__param_0];
	ld.param.u64 	%rd1, [_Z3av3iPfS_S_S__param_1];
	ld.param.u64 	%rd2, [_Z3av3iPfS_S_S__param_2];
	ld.param.u64 	%rd3, [_Z3av3iPfS_S_S__param_3];
	ld.param.u64 	%rd4, [_Z3av3iPfS_S_S__param_4];
	mov.u32 	%r3, %tid.x;
	mov.u32 	%r4, %ctaid.x;
	mov.u32 	%r5, %ntid.x;
	mad.lo.s32 	%r1, %r4, %r5, %r3;
	setp.ge.s32 	%p1, %r1, %r2;
	@%p1 bra 	$L__BB0_2;
	cvta.to.global.u64 	%rd5, %rd1;
	cvta.to.global.u64 	%rd6, %rd2;
	cvta.to.global.u64 	%rd7, %rd3;
	cvta.to.global.u64 	%rd8, %rd4;
	mul.wide.s32 	%rd9, %r1, 4;
	add.s64 	%rd10, %rd5, %rd9;
	ld.global.f32 	%f1, [%rd10];
	add.s64 	%rd11, %rd6, %rd9;
	ld.global.f32 	%f2, [%rd11];
	add.f32 	%f3, %f1, %f2;
	add.s64 	%rd12, %rd7, %rd9;
	ld.global.f32 	%f4, [%rd12];
	add.f32 	%f5, %f3, %f4;
	div.rn.f32 	%f6, %f5, 0f40400000;
	add.s64 	%rd13, %rd8, %rd9;
	st.global.f32 	[%rd13], %f6;
$L__BB0_2:
	ret;

}


// ===== COMPILED SASS (sm_100) =====

	.target	sm_100

	.elftype	@"ET_EXEC"


//--------------------- .note.nv.tkinfo           --------------------------
	.section	.note.nv.tkinfo,"",@"SHT_NOTE"
	.sectionflags	@"SHF_NOTE_NV_TKINFO"
	.tkinfo
        /*0018*/ 	.word	0x00000002
        /*0030*/ 	.string	""
        /*0030*/ 	.string	"ptxas"
        /*0030*/ 	.string	"Cuda compilation tools, release 13.0, V13.0.88"
        /*0030*/ 	.string	"Build cuda_13.0.r13.0/compiler.36424714_0"
        /*0030*/ 	.string	"-arch sm_100 -m 64 "



//--------------------- .note.nv.cuinfo           --------------------------
	.section	.note.nv.cuinfo,"",@"SHT_NOTE"
	.sectionflags	@"SHF_NOTE_NV_CUINFO"
        /*0018*/ 	.short	0x0002
        /*001a*/ 	.short	0x0064
        /*001c*/ 	.short	0x0082
	.zero		2


//--------------------- .nv.info                  --------------------------
	.section	.nv.info,"",@"SHT_CUDA_INFO"
	.align	4


	//----- nvinfo : EIATTR_REGCOUNT
	.align		4
        /*0000*/ 	.byte	0x04, 0x2f
        /*0002*/ 	.short	(.L_1 - .L_0)
	.align		4
.L_0:
        /*0004*/ 	.word	index@(_Z3av3iPfS_S_S_)
        /*0008*/ 	.word	0x0000000d


	//----- nvinfo : EIATTR_FRAME_SIZE
	.align		4
.L_1:
        /*000c*/ 	.byte	0x04, 0x11
        /*000e*/ 	.short	(.L_3 - .L_2)
	.align		4
.L_2:
        /*0010*/ 	.word	index@($__internal_0_$__cuda_sm3x_div_rn_noftz_f32_slowpath)
        /*0014*/ 	.word	0x00000000


	//----- nvinfo : EIATTR_FRAME_SIZE
	.align		4
.L_3:
        /*0018*/ 	.byte	0x04, 0x11
        /*001a*/ 	.short	(.L_5 - .L_4)
	.align		4
.L_4:
        /*001c*/ 	.word	index@(_Z3av3iPfS_S_S_)
        /*0020*/ 	.word	0x00000000


	//----- nvinfo : EIATTR_MIN_STACK_SIZE
	.align		4
.L_5:
        /*0024*/ 	.byte	0x04, 0x12
        /*0026*/ 	.short	(.L_7 - .L_6)
	.align		4
.L_6:
        /*0028*/ 	.word	index@(_Z3av3iPfS_S_S_)
        /*002c*/ 	.word	0x00000000
.L_7:


//--------------------- .nv.compat                --------------------------
	.section	.nv.compat,"",@"SHT_CUDA_COMPAT_INFO"
	.align	4
        /*0000*/ 	.byte	0x02, 0x09, 0x00, 0x00, 0x02, 0x02, 0x01, 0x00, 0x02, 0x05, 0x05, 0x00, 0x03, 0x07, 0x01, 0x01
        /*0010*/ 	.byte	0x02, 0x03, 0x00, 0x00, 0x02, 0x06, 0x01, 0x00, 0x04, 0x0b, 0x08, 0x00, 0x01, 0x00, 0x00, 0x00
        /*0020*/ 	.byte	0x00, 0x00, 0x00, 0x00


//--------------------- .nv.info._Z3av3iPfS_S_S_  --------------------------
	.section	.nv.info._Z3av3iPfS_S_S_,"",@"SHT_CUDA_INFO"
	.sectionflags	@""
	.align	4


	//----- nvinfo : EIATTR_CUDA_API_VERSION
	.align		4
        /*0000*/ 	.byte	0x04, 0x37
        /*0002*/ 	.short	(.L_9 - .L_8)
.L_8:
        /*0004*/ 	.word	0x00000082


	//----- nvinfo : EIATTR_KPARAM_INFO
	.align		4
.L_9:
        /*0008*/ 	.byte	0x04, 0x17
        /*000a*/ 	.short	(.L_11 - .L_10)
.L_10:
        /*000c*/ 	.word	0x00000000
        /*0010*/ 	.short	0x0004
        /*0012*/ 	.short	0x0020
        /*0014*/ 	.byte	0x00, 0xf5, 0x21, 0x00


	//----- nvinfo : EIATTR_KPARAM_INFO
	.align		4
.L_11:
        /*0018*/ 	.byte	0x04, 0x17
        /*001a*/ 	.short	(.L_13 - .L_12)
.L_12:
        /*001c*/ 	.word	0x00000000
        /*0020*/ 	.short	0x0003
        /*0022*/ 	.short	0x0018
        /*0024*/ 	.byte	0x00, 0xf5, 0x21, 0x00


	//----- nvinfo : EIATTR_KPARAM_INFO
	.align		4
.L_13:
        /*0028*/ 	.byte	0x04, 0x17
        /*002a*/ 	.short	(.L_15 - .L_14)
.L_14:
        /*002c*/ 	.word	0x00000000
        /*0030*/ 	.short	0x0002
        /*0032*/ 	.short	0x0010
        /*0034*/ 	.byte	0x00, 0xf5, 0x21, 0x00


	//----- nvinfo : EIATTR_KPARAM_INFO
	.align		4
.L_15:
        /*0038*/ 	.byte	0x04, 0x17
        /*003a*/ 	.short	(.L_17 - .L_16)
.L_16:
        /*003c*/ 	.word	0x00000000
        /*0040*/ 	.short	0x0001
        /*0042*/ 	.short	0x0008
        /*0044*/ 	.byte	0x00, 0xf5, 0x21, 0x00


	//----- nvinfo : EIATTR_KPARAM_INFO
	.align		4
.L_17:
        /*0048*/ 	.byte	0x04, 0x17
        /*004a*/ 	.short	(.L_19 - .L_18)
.L_18:
        /*004c*/ 	.word	0x00000000
        /*0050*/ 	.short	0x0000
        /*0052*/ 	.short	0x0000
        /*0054*/ 	.byte	0x00, 0xf0, 0x11, 0x00


	//----- nvinfo : EIATTR_SPARSE_MMA_MASK
	.align		4
.L_19:
        /*0058*/ 	.byte	0x03, 0x50
        /*005a*/ 	.short	0x0000


	//----- nvinfo : EIATTR_MAXREG_COUNT
	.align		4
        /*005c*/ 	.byte	0x03, 0x1b
        /*005e*/ 	.short	0x00ff


	//----- nvinfo : EIATTR_MERCURY_ISA_VERSION
	.align		4
        /*0060*/ 	.byte	0x03, 0x5f
        /*0062*/ 	.short	0x0101


	//----- nvinfo : EIATTR_VRC_CTA_INIT_COUNT
	.align		4
        /*0064*/ 	.byte	0x02, 0x4a
	.zero		1
	.zero		1


	//----- nvinfo : EIATTR_EXIT_INSTR_OFFSETS
	.align		4
        /*0068*/ 	.byte	0x04, 0x1c
        /*006a*/ 	.short	(.L_21 - .L_20)


	//   ....[0]....
.L_20:
        /*006c*/ 	.word	0x00000070


	//   ....[1]....
        /*0070*/ 	.word	0x00000240


	//----- nvinfo : EIATTR_CRS_STACK_SIZE
	.align		4
.L_21:
        /*0074*/ 	.byte	0x04, 0x1e
        /*0076*/ 	.short	(.L_23 - .L_22)
.L_22:
        /*0078*/ 	.word	0x00000000


	//----- nvinfo : EIATTR_CBANK_PARAM_SIZE
	.align		4
.L_23:
        /*007c*/ 	.byte	0x03, 0x19
        /*007e*/ 	.short	0x0028


	//----- nvinfo : EIATTR_PARAM_CBANK
	.align		4
        /*0080*/ 	.byte	0x04, 0x0a
        /*0082*/ 	.short	(.L_25 - .L_24)
	.align		4
.L_24:
        /*0084*/ 	.word	index@(.nv.constant0._Z3av3iPfS_S_S_)
        /*0088*/ 	.short	0x0380
        /*008a*/ 	.short	0x0028


	//----- nvinfo : EIATTR_SW_WAR
	.align		4
.L_25:
        /*008c*/ 	.byte	0x04, 0x36
        /*008e*/ 	.short	(.L_27 - .L_26)
.L_26:
        /*0090*/ 	.word	0x00000008
.L_27:


//--------------------- .nv.callgraph             --------------------------
	.section	.nv.callgraph,"",@"SHT_CUDA_CALLGRAPH"
	.align	4
	.sectionentsize	8
	.align		4
        /*0000*/ 	.word	0x00000000
	.align		4
        /*0004*/ 	.word	0xffffffff
	.align		4
        /*0008*/ 	.word	0x00000000
	.align		4
        /*000c*/ 	.word	0xfffffffe
	.align		4
        /*0010*/ 	.word	0x00000000
	.align		4
        /*0014*/ 	.word	0xfffffffd
	.align		4
        /*0018*/ 	.word	0x00000000
	.align		4
        /*001c*/ 	.word	0xfffffffc


//--------------------- .text._Z3av3iPfS_S_S_     --------------------------
	.section	.text._Z3av3iPfS_S_S_,"ax",@progbits
	.align	128
        .global         _Z3av3iPfS_S_S_
        .type           _Z3av3iPfS_S_S_,@function
        .size           _Z3av3iPfS_S_S_,(.L_x_15 - _Z3av3iPfS_S_S_)
        .other          _Z3av3iPfS_S_S_,@"STO_CUDA_ENTRY STV_DEFAULT"
_Z3av3iPfS_S_S_:
.text._Z3av3iPfS_S_S_:
[----:B------:R-:W-:Y:S01]  /*0000*/  LDC R1, c[0x0][0x37c] ;  /* 0x0000df00ff017b82 */ /* 0x000fe20000000800 */
[----:B------:R-:W0:Y:S07]  /*0010*/  S2R R2, SR_TID.X ;  /* 0x0000000000027919 */ /* 0x000e2e0000002100 */
[----:B------:R-:W0:Y:S01]  /*0020*/  S2UR UR4, SR_CTAID.X ;  /* 0x00000000000479c3 */ /* 0x000e220000002500 */
[----:B------:R-:W1:Y:S07]  /*0030*/  LDCU UR5, c[0x0][0x380] ;  /* 0x00007000ff0577ac */ /* 0x000e6e0008000800 */
[----:B------:R-:W0:Y:S02]  /*0040*/  LDC R3, c[0x0][0x360] ;  /* 0x0000d800ff037b82 */ /* 0x000e240000000800 */
[----:B0-----:R-:W-:-:S05]  /*0050*/  IMAD R2, R3, UR4, R2 ;  /* 0x0000000403027c24 */ /* 0x001fca000f8e0202 */
[----:B-1----:R-:W-:-:S13]  /*0060*/  ISETP.GE.AND P0, PT, R2, UR5, PT ;  /* 0x0000000502007c0c */ /* 0x002fda000bf06270 */
[----:B------:R-:W-:Y:S05]  /*0070*/  @P0 EXIT ;  /* 0x000000000000094d */ /* 0x000fea0003800000 */
[----:B------:R-:W0:Y:S01]  /*0080*/  LDC.64 R4, c[0x0][0x388] ;  /* 0x0000e200ff047b82 */ /* 0x000e220000000a00 */
[----:B------:R-:W1:Y:S07]  /*0090*/  LDCU.64 UR6, c[0x0][0x358] ;  /* 0x00006b00ff0677ac */ /* 0x000e6e0008000a00 */
[----:B------:R-:W2:Y:S08]  /*00a0*/  LDC.64 R6, c[0x0][0x390] ;  /* 0x0000e400ff067b82 */ /* 0x000eb00000000a00 */
[----:B------:R-:W3:Y:S01]  /*00b0*/  LDC.64 R8, c[0x0][0x398] ;  /* 0x0000e600ff087b82 */ /* 0x000ee20000000a00 */
[----:B0-----:R-:W-:-:S06]  /*00c0*/  IMAD.WIDE R4, R2, 0x4, R4 ;  /* 0x0000000402047825 */ /* 0x001fcc00078e0204 */
[----:B-1----:R-:W4:Y:S01]  /*00d0*/  LDG.E R4, desc[UR6][R4.64] ;  /* 0x0000000604047981 */ /* 0x002f22000c1e1900 */
[----:B--2---:R-:W-:-:S06]  /*00e0*/  IMAD.WIDE R6, R2, 0x4, R6 ;  /* 0x0000000402067825 */ /* 0x004fcc00078e0206 */
[----:B------:R-:W4:Y:S01]  /*00f0*/  LDG.E R7, desc[UR6][R6.64] ;  /* 0x0000000606077981 */ /* 0x000f22000c1e1900 */
[----:B---3--:R-:W-:-:S06]  /*0100*/  IMAD.WIDE R8, R2, 0x4, R8 ;  /* 0x0000000402087825 */ /* 0x008fcc00078e0208 */
[----:B------:R-:W2:Y:S01]  /*0110*/  LDG.E R9, desc[UR6][R8.64] ;  /* 0x0000000608097981 */ /* 0x000ea2000c1e1900 */
[----:B------:R-:W-:Y:S02]  /*0120*/  IMAD.MOV.U32 R10, RZ, RZ, 0x3eaaaaab ;  /* 0x3eaaaaabff0a7424 */ /* 0x000fe400078e00ff */
[----:B------:R-:W-:-:S04]  /*0130*/  IMAD.MOV.U32 R3, RZ, RZ, 0x40400000 ;  /* 0x40400000ff037424 */ /* 0x000fc800078e00ff */
[----:B------:R-:W-:-:S04]  /*0140*/  FFMA R3, R10, -R3, 1 ;  /* 0x3f8000000a037423 */ /* 0x000fc80000000803 */
[----:B------:R-:W-:Y:S01]  /*0150*/  FFMA R3, R3, R10, 0.3333333432674407959 ;  /* 0x3eaaaaab03037423 */ /* 0x000fe2000000000a */
[----:B------:R-:W-:Y:S01]  /*0160*/  BSSY.RECONVERGENT B1, `(.L_x_0) ;  /* 0x000000a000017945 */ /* 0x000fe20003800200 */
[----:B----4-:R-:W-:-:S04]  /*0170*/  FADD R0, R4, R7 ;  /* 0x0000000704007221 */ /* 0x010fc80000000000 */
[----:B--2---:R-:W-:-:S04]  /*0180*/  FADD R0, R0, R9 ;  /* 0x0000000900007221 */ /* 0x004fc80000000000 */
[----:B------:R-:W0:Y:S01]  /*0190*/  FCHK P0, R0, 3 ;  /* 0x4040000000007902 */ /* 0x000e220000000000 */
[----:B------:R-:W-:-:S04]  /*01a0*/  FFMA R10, R0, R3, RZ ;  /* 0x00000003000a7223 */ /* 0x000fc800000000ff */
[----:B------:R-:W-:-:S04]  /*01b0*/  FFMA R4, R10, -3, R0 ;  /* 0xc04000000a047823 */ /* 0x000fc80000000000 */
[----:B------:R-:W-:Y:S01]  /*01c0*/  FFMA R7, R3, R4, R10 ;  /* 0x0000000403077223 */ /* 0x000fe2000000000a */
[----:B0-----:R-:W-:Y:S06]  /*01d0*/  @!P0 BRA `(.L_x_1) ;  /* 0x0000000000088947 */ /* 0x001fec0003800000 */
[----:B------:R-:W-:-:S07]  /*01e0*/  MOV R4, 0x200 ;  /* 0x0000020000047802 */ /* 0x000fce0000000f00 */
[----:B------:R-:W-:Y:S05]  /*01f0*/  CALL.REL.NOINC `($__internal_0_$__cuda_sm3x_div_rn_noftz_f32_slowpath) ;  /* 0x0000000000147944 */ /* 0x000fea0003c00000 */
.L_x_1:
[----:B------:R-:W-:Y:S05]  /*0200*/  BSYNC.RECONVERGENT B1 ;  /* 0x0000000000017941 */ /* 0x000fea0003800200 */
.L_x_0:
[----:B------:R-:W0:Y:S02]  /*0210*/  LDC.64 R4, c[0x0][0x3a0] ;  /* 0x0000e800ff047b82 */ /* 0x000e240000000a00 */
[----:B0-----:R-:W-:-:S05]  /*0220*/  IMAD.WIDE R2, R2, 0x4, R4 ;  /* 0x0000000402027825 */ /* 0x001fca00078e0204 */
[----:B------:R-:W-:Y:S01]  /*0230*/  STG.E desc[UR6][R2.64], R7 ;  /* 0x0000000702007986 */ /* 0x000fe2000c101906 */
[----:B------:R-:W-:Y:S05]  /*0240*/  EXIT ;  /* 0x000000000000794d */ /* 0x000fea0003800000 */
        .weak           $__internal_0_$__cuda_sm3x_div_rn_noftz_f32_slowpath
        .type           $__internal_0_$__cuda_sm3x_div_rn_noftz_f32_slowpath,@function
        .size           $__internal_0_$__cuda_sm3x_div_rn_noftz_f32_slowpath,(.L_x_15 - $__internal_0_$__cuda_sm3x_div_rn_noftz_f32_slowpath)
$__internal_0_$__cuda_sm3x_div_rn_noftz_f32_slowpath:
[--C-:B------:R-:W-:Y:S01]  /*0250*/  SHF.R.U32.HI R3, RZ, 0x17, R0.reuse ;  /* 0x00000017ff037819 */ /* 0x100fe20000011600 */
[----:B------:R-:W-:Y:S04]  /*0260*/  BSSY.RECONVERGENT B0, `(.L_x_2) ;  /* 0x000005c000007945 */ /* 0x000fe80003800200 */
[----:B------:R-:W-:Y:S01]  /*0270*/  BSSY.RELIABLE B2, `(.L_x_3) ;  /* 0x000001a000027945 */ /* 0x000fe20003800100 */
[----:B------:R-:W-:Y:S01]  /*0280*/  IMAD.MOV.U32 R5, RZ, RZ, R0 ;  /* 0x000000ffff057224 */ /* 0x000fe200078e0000 */
[----:B------:R-:W-:-:S05]  /*0290*/  LOP3.LUT R3, R3, 0xff, RZ, 0xc0, !PT ;  /* 0x000000ff03037812 */ /* 0x000fca00078ec0ff */
[----:B------:R-:W-:-:S05]  /*02a0*/  VIADD R7, R3, 0xffffffff ;  /* 0xffffffff03077836 */ /* 0x000fca0000000000 */
[----:B------:R-:W-:-:S13]  /*02b0*/  ISETP.GT.U32.OR P0, PT, R7, 0xfd, !PT ;  /* 0x000000fd0700780c */ /* 0x000fda0007f04470 */
[----:B------:R-:W-:Y:S01]  /*02c0*/  @!P0 IMAD.MOV.U32 R6, RZ, RZ, RZ ;  /* 0x000000ffff068224 */ /* 0x000fe200078e00ff */
[----:B------:R-:W-:Y:S06]  /*02d0*/  @!P0 BRA `(.L_x_4) ;  /* 0x00000000004c8947 */ /* 0x000fec0003800000 */
[----:B------:R-:W-:-:S13]  /*02e0*/  FSETP.GTU.FTZ.AND P0, PT, |R0|, +INF , PT ;  /* 0x7f8000000000780b */ /* 0x000fda0003f1c200 */
[----:B------:R-:W-:Y:S05]  /*02f0*/  @P0 BREAK.RELIABLE B2 ;  /* 0x0000000000020942 */ /* 0x000fea0003800100 */
[----:B------:R-:W-:Y:S05]  /*0300*/  @P0 BRA `(.L_x_5) ;  /* 0x0000000400400947 */ /* 0x000fea0003800000 */
[----:B------:R-:W-:-:S05]  /*0310*/  HFMA2 R6, -RZ, RZ, 2.125, 0 ;  /* 0x40400000ff067431 */ /* 0x000fca00000001ff */
[----:B------:R-:W-:-:S13]  /*0320*/  LOP3.LUT P0, RZ, R6, 0x7fffffff, R5, 0xc8, !PT ;  /* 0x7fffffff06ff7812 */ /* 0x000fda000780c805 */
[----:B------:R-:W-:Y:S05]  /*0330*/  @!P0 BREAK.RELIABLE B2 ;  /* 0x0000000000028942 */ /* 0x000fea0003800100 */
[----:B------:R-:W-:Y:S05]  /*0340*/  @!P0 BRA `(.L_x_6) ;  /* 0x0000000400288947 */ /* 0x000fea0003800000 */
[----:B------:R-:W-:-:S13]  /*0350*/  LOP3.LUT P0, RZ, R5, 0x7fffffff, RZ, 0xc0, !PT ;  /* 0x7fffffff05ff7812 */ /* 0x000fda000780c0ff */
[----:B------:R-:W-:Y:S05]  /*0360*/  @!P0 BREAK.RELIABLE B2 ;  /* 0x0000000000028942 */ /* 0x000fea0003800100 */
[----:B------:R-:W-:Y:S05]  /*0370*/  @!P0 BRA `(.L_x_7) ;  /* 0x0000000400148947 */ /* 0x000fea0003800000 */
[----:B------:R-:W-:Y:S02]  /*0380*/  FSETP.NEU.FTZ.AND P0, PT, |R0|, +INF , PT ;  /* 0x7f8000000000780b */ /* 0x000fe40003f1d200 */
[----:B------:R-:W-:-:S04]  /*0390*/  LOP3.LUT P1, RZ, R6, 0x7fffffff, RZ, 0xc0, !PT ;  /* 0x7fffffff06ff7812 */ /* 0x000fc8000782c0ff */
[----:B------:R-:W-:-:S13]  /*03a0*/  PLOP3.LUT P0, PT, P0, P1, PT, 0x2f, 0xf2 ;  /* 0x0000000000f2781c */ /* 0x000fda0000702577 */
[----:B------:R-:W-:Y:S05]  /*03b0*/  @P0 BREAK.RELIABLE B2 ;  /* 0x0000000000020942 */ /* 0x000fea0003800100 */
[----:B------:R-:W-:Y:S05]  /*03c0*/  @P0 BRA `(.L_x_8) ;  /* 0x0000000000f40947 */ /* 0x000fea0003800000 */
[----:B------:R-:W-:-:S13]  /*03d0*/  ISETP.GE.AND P0, PT, R7, RZ, PT ;  /* 0x000000ff0700720c */ /* 0x000fda0003f06270 */
[----:B------:R-:W-:Y:S02]  /*03e0*/  @P0 IMAD.MOV.U32 R6, RZ, RZ, RZ ;  /* 0x000000ffff060224 */ /* 0x000fe400078e00ff */
[----:B------:R-:W-:Y:S01]  /*03f0*/  @!P0 FFMA R5, R0, 1.84467440737095516160e+19, RZ ;  /* 0x5f80000000058823 */ /* 0x000fe200000000ff */
[----:B------:R-:W-:-:S07]  /*0400*/  @!P0 IMAD.MOV.U32 R6, RZ, RZ, -0x40 ;  /* 0xffffffc0ff068424 */ /* 0x000fce00078e00ff */
.L_x_4:
[----:B------:R-:W-:Y:S05]  /*0410*/  BSYNC.RELIABLE B2 ;  /* 0x0000000000027941 */ /* 0x000fea0003800100 */
.L_x_3:
[----:B------:R-:W-:Y:S01]  /*0420*/  UMOV UR4, 0x40400000 ;  /* 0x4040000000047882 */ /* 0x000fe20000000000 */
[----:B------:R-:W-:Y:S01]  /*0430*/  VIADD R3, R3, 0xffffff81 ;  /* 0xffffff8103037836 */ /* 0x000fe20000000000 */
[----:B------:R-:W-:Y:S01]  /*0440*/  UIADD3 UR4, UPT, UPT, UR4, -0x800000, URZ ;  /* 0xff80000004047890 */ /* 0x000fe2000fffe0ff */
[----:B------:R-:W-:Y:S02]  /*0450*/  BSSY.RECONVERGENT B2, `(.L_x_9) ;  /* 0x0000033000027945 */ /* 0x000fe40003800200 */
[----:B------:R-:W-:Y:S01]  /*0460*/  IMAD R0, R3, -0x800000, R5 ;  /* 0xff80000003007824 */ /* 0x000fe200078e0205 */
[----:B------:R-:W-:Y:S02]  /*0470*/  IADD3 R6, PT, PT, R6, -0x1, R3 ;  /* 0xffffffff06067810 */ /* 0x000fe40007ffe003 */
[----:B------:R-:W-:-:S03]  /*0480*/  FADD.FTZ R9, -RZ, -UR4 ;  /* 0x80000004ff097e21 */ /* 0x000fc60008010100 */
[----:B------:R-:W0:Y:S02]  /*0490*/  MUFU.RCP R7, UR4 ;  /* 0x0000000400077d08 */ /* 0x000e240008001000 */
[----:B0-----:R-:W-:-:S04]  /*04a0*/  FFMA R8, R7, R9, 1 ;  /* 0x3f80000007087423 */ /* 0x001fc80000000009 */
[----:B------:R-:W-:-:S04]  /*04b0*/  FFMA R7, R7, R8, R7 ;  /* 0x0000000807077223 */ /* 0x000fc80000000007 */
[----:B------:R-:W-:-:S04]  /*04c0*/  FFMA R8, R0, R7, RZ ;  /* 0x0000000700087223 */ /* 0x000fc800000000ff */
[----:B------:R-:W-:-:S04]  /*04d0*/  FFMA R5, R9, R8, R0 ;  /* 0x0000000809057223 */ /* 0x000fc80000000000 */
[----:B------:R-:W-:-:S04]  /*04e0*/  FFMA R8, R7, R5, R8 ;  /* 0x0000000507087223 */ /* 0x000fc80000000008 */
[----:B------:R-:W-:-:S04]  /*04f0*/  FFMA R9, R9, R8, R0 ;  /* 0x0000000809097223 */ /* 0x000fc80000000000 */
[----:B------:R-:W-:-:S05]  /*0500*/  FFMA R5, R7, R9, R8 ;  /* 0x0000000907057223 */ /* 0x000fca0000000008 */
[----:B------:R-:W-:-:S04]  /*0510*/  SHF.R.U32.HI R0, RZ, 0x17, R5 ;  /* 0x00000017ff007819 */ /* 0x000fc80000011605 */
[----:B------:R-:W-:-:S05]  /*0520*/  LOP3.LUT R0, R0, 0xff, RZ, 0xc0, !PT ;  /* 0x000000ff00007812 */ /* 0x000fca00078ec0ff */
[----:B------:R-:W-:-:S05]  /*0530*/  IMAD.IADD R10, R0, 0x1, R6 ;  /* 0x00000001000a7824 */ /* 0x000fca00078e0206 */
[----:B------:R-:W-:-:S04]  /*0540*/  IADD3 R0, PT, PT, R10, -0x1, RZ ;  /* 0xffffffff0a007810 */ /* 0x000fc80007ffe0ff */
[----:B------:R-:W-:-:S13]  /*0550*/  ISETP.GE.U32.AND P0, PT, R0, 0xfe, PT ;  /* 0x000000fe0000780c */ /* 0x000fda0003f06070 */
[----:B------:R-:W-:Y:S05]  /*0560*/  @!P0 BRA `(.L_x_10) ;  /* 0x0000000000808947 */ /* 0x000fea0003800000 */
[----:B------:R-:W-:-:S13]  /*0570*/  ISETP.GT.AND P0, PT, R10, 0xfe, PT ;  /* 0x000000fe0a00780c */ /* 0x000fda0003f04270 */
[----:B------:R-:W-:Y:S05]  /*0580*/  @P0 BRA `(.L_x_11) ;  /* 0x00000000006c0947 */ /* 0x000fea0003800000 */
[----:B------:R-:W-:-:S13]  /*0590*/  ISETP.GE.AND P0, PT, R10, 0x1, PT ;  /* 0x000000010a00780c */ /* 0x000fda0003f06270 */
[----:B------:R-:W-:Y:S05]  /*05a0*/  @P0 BRA `(.L_x_12) ;  /* 0x0000000000740947 */ /* 0x000fea0003800000 */
[----:B------:R-:W-:Y:S02]  /*05b0*/  ISETP.GE.AND P0, PT, R10, -0x18, PT ;  /* 0xffffffe80a00780c */ /* 0x000fe40003f06270 */
[----:B------:R-:W-:-:S11]  /*05c0*/  LOP3.LUT R5, R5, 0x80000000, RZ, 0xc0, !PT ;  /* 0x8000000005057812 */ /* 0x000fd600078ec0ff */
[----:B------:R-:W-:Y:S05]  /*05d0*/  @!P0 BRA `(.L_x_12) ;  /* 0x0000000000688947 */ /* 0x000fea0003800000 */
[CCC-:B------:R-:W-:Y:S01]  /*05e0*/  FFMA.RZ R0, R7.reuse, R9.reuse, R8.reuse ;  /* 0x0000000907007223 */ /* 0x1c0fe2000000c008 */
[C---:B------:R-:W-:Y:S01]  /*05f0*/  VIADD R6, R10.reuse, 0x20 ;  /* 0x000000200a067836 */ /* 0x040fe20000000000 */
[C---:B------:R-:W-:Y:S02]  /*0600*/  ISETP.NE.AND P2, PT, R10.reuse, RZ, PT ;  /* 0x000000ff0a00720c */ /* 0x040fe40003f45270 */
[----:B------:R-:W-:Y:S02]  /*0610*/  ISETP.NE.AND P1, PT, R10, RZ, PT ;  /* 0x000000ff0a00720c */ /* 0x000fe40003f25270 */
[----:B------:R-:W-:Y:S01]  /*0620*/  LOP3.LUT R3, R0, 0x7fffff, RZ, 0xc0, !PT ;  /* 0x007fffff00037812 */ /* 0x000fe200078ec0ff */
[CCC-:B------:R-:W-:Y:S01]  /*0630*/  FFMA.RP R0, R7.reuse, R9.reuse, R8.reuse ;  /* 0x0000000907007223 */ /* 0x1c0fe20000008008 */
[----:B------:R-:W-:Y:S01]  /*0640*/  FFMA.RM R7, R7, R9, R8 ;  /* 0x0000000907077223 */ /* 0x000fe20000004008 */
[----:B------:R-:W-:Y:S01]  /*0650*/  IMAD.MOV R8, RZ, RZ, -R10 ;  /* 0x000000ffff087224 */ /* 0x000fe200078e0a0a */
[----:B------:R-:W-:-:S03]  /*0660*/  LOP3.LUT R3, R3, 0x800000, RZ, 0xfc, !PT ;  /* 0x0080000003037812 */ /* 0x000fc600078efcff */
[----:B------:R-:W-:Y:S02]  /*0670*/  FSETP.NEU.FTZ.AND P0, PT, R0, R7, PT ;  /* 0x000000070000720b */ /* 0x000fe40003f1d000 */
[----:B------:R-:W-:Y:S02]  /*0680*/  SHF.L.U32 R6, R3, R6, RZ ;  /* 0x0000000603067219 */ /* 0x000fe400000006ff */
[----:B------:R-:W-:Y:S02]  /*0690*/  SEL R0, R8, RZ, P2 ;  /* 0x000000ff08007207 */ /* 0x000fe40001000000 */
[----:B------:R-:W-:Y:S02]  /*06a0*/  ISETP.NE.AND P1, PT, R6, RZ, P1 ;  /* 0x000000ff0600720c */ /* 0x000fe40000f25270 */
[----:B------:R-:W-:Y:S02]  /*06b0*/  SHF.R.U32.HI R0, RZ, R0, R3 ;  /* 0x00000000ff007219 */ /* 0x000fe40000011603 */
[----:B------:R-:W-:-:S02]  /*06c0*/  PLOP3.LUT P0, PT, P0, P1, PT, 0xf8, 0x8f ;  /* 0x00000000008f781c */ /* 0x000fc40000703f70 */
[----:B------:R-:W-:Y:S02]  /*06d0*/  SHF.R.U32.HI R6, RZ, 0x1, R0 ;  /* 0x00000001ff067819 */ /* 0x000fe40000011600 */
[----:B------:R-:W-:-:S04]  /*06e0*/  SEL R3, RZ, 0x1, !P0 ;  /* 0x00000001ff037807 */ /* 0x000fc80004000000 */
[----:B------:R-:W-:-:S04]  /*06f0*/  LOP3.LUT R3, R3, 0x1, R6, 0xf8, !PT ;  /* 0x0000000103037812 */ /* 0x000fc800078ef806 */
[----:B------:R-:W-:-:S05]  /*0700*/  LOP3.LUT R3, R3, R0, RZ, 0xc0, !PT ;  /* 0x0000000003037212 */ /* 0x000fca00078ec0ff */
[----:B------:R-:W-:-:S05]  /*0710*/  IMAD.IADD R6, R6, 0x1, R3 ;  /* 0x0000000106067824 */ /* 0x000fca00078e0203 */
[----:B------:R-:W-:Y:S01]  /*0720*/  LOP3.LUT R5, R6, R5, RZ, 0xfc, !PT ;  /* 0x0000000506057212 */ /* 0x000fe200078efcff */
[----:B------:R-:W-:Y:S06]  /*0730*/  BRA `(.L_x_12) ;  /* 0x0000000000107947 */ /* 0x000fec0003800000 */
.L_x_11:
[----:B------:R-:W-:-:S04]  /*0740*/  LOP3.LUT R5, R5, 0x80000000, RZ, 0xc0, !PT ;  /* 0x8000000005057812 */ /* 0x000fc800078ec0ff */
[----:B------:R-:W-:Y:S01]  /*0750*/  LOP3.LUT R5, R5, 0x7f800000, RZ, 0xfc, !PT ;  /* 0x7f80000005057812 */ /* 0x000fe200078efcff */
[----:B------:R-:W-:Y:S06]  /*0760*/  BRA `(.L_x_12) ;  /* 0x0000000000047947 */ /* 0x000fec0003800000 */
.L_x_10:
[----:B------:R-:W-:-:S07]  /*0770*/  LEA R5, R6, R5, 0x17 ;  /* 0x0000000506057211 */ /* 0x000fce00078eb8ff */
.L_x_12:
[----:B------:R-:W-:Y:S05]  /*0780*/  BSYNC.RECONVERGENT B2 ;  /* 0x0000000000027941 */ /* 0x000fea0003800200 */
.L_x_9:
[----:B------:R-:W-:Y:S05]  /*0790*/  BRA `(.L_x_13) ;  /* 0x0000000000207947 */ /* 0x000fea0003800000 */
.L_x_8:
[----:B------:R-:W-:-:S04]  /*07a0*/  LOP3.LUT R5, R6, 0x80000000, R5, 0x48, !PT ;  /* 0x8000000006057812 */ /* 0x000fc800078e4805 */
[----:B------:R-:W-:Y:S01]  /*07b0*/  LOP3.LUT R5, R5, 0x7f800000, RZ, 0xfc, !PT ;  /* 0x7f80000005057812 */ /* 0x000fe200078efcff */
[----:B------:R-:W-:Y:S06]  /*07c0*/  BRA `(.L_x_13) ;  /* 0x0000000000147947 */ /* 0x000fec0003800000 */
.L_x_7:
[----:B------:R-:W-:Y:S01]  /*07d0*/  LOP3.LUT R5, R6, 0x80000000, R5, 0x48, !PT ;  /* 0x8000000006057812 */ /* 0x000fe200078e4805 */
[----:B------:R-:W-:Y:S06]  /*07e0*/  BRA `(.L_x_13) ;  /* 0x00000000000c7947 */ /* 0x000fec0003800000 */
.L_x_6:
[----:B------:R-:W0:Y:S01]  /*07f0*/  MUFU.RSQ R5, -QNAN ;  /* 0xffc0000000057908 */ /* 0x000e220000001400 */
[----:B------:R-:W-:Y:S05]  /*0800*/  BRA `(.L_x_13) ;  /* 0x0000000000047947 */ /* 0x000fea0003800000 */
.L_x_5:
[----:B------:R-:W-:-:S07]  /*0810*/  FADD.FTZ R5, R0, 3 ;  /* 0x4040000000057421 */ /* 0x000fce0000010000 */
.L_x_13:
[----:B------:R-:W-:Y:S05]  /*0820*/  BSYNC.RECONVERGENT B0 ;  /* 0x0000000000007941 */ /* 0x000fea0003800200 */
.L_x_2:
[----:B0-----:R-:W-:Y:S02]  /*0830*/  IMAD.MOV.U32 R7, RZ, RZ, R5 ;  /* 0x000000ffff077224 */ /* 0x001fe400078e0005 */
[----:B------:R-:W-:-:S04]  /*0840*/  IMAD.MOV.U32 R5, RZ, RZ, 0x0 ;  /* 0x00000000ff057424 */ /* 0x000fc800078e00ff */
[----:B------:R-:W-:Y:S05]  /*0850*/  RET.REL.NODEC R4 `(_Z3av3iPfS_S_S_) ;  /* 0xfffffff404e87950 */ /* 0x000fea0003c3ffff */
.L_x_14:
[----:B------:R-:W-:-:S00]  /*0860*/  BRA `(.L_x_14) ;  /* 0xfffffffc00fc7947 */ /* 0x000fc0000383ffff */
[----:B------:R-:W-:-:S00]  /*0870*/  NOP ;  /* 0x0000000000007918 */ /* 0x000fc00000000000 */
        /* <DEDUP_REMOVED lines=8> */
.L_x_15:


//--------------------- .nv.shared.reserved.0     --------------------------
	.section	.nv.shared.reserved.0,"aw",@nobits
	.weak		__nv_reservedSMEM_offset_0_alias
	.size		__nv_reservedSMEM_offset_0_alias, 0, 64
	.other		__nv_reservedSMEM_offset_0_alias,@"STO_CUDA_RESERVED_SHARED STV_DEFAULT"
__nv_reservedSMEM_offset_0_alias:
	.zero		0
	.zero		64


//--------------------- .nv.constant0._Z3av3iPfS_S_S_ --------------------------
	.section	.nv.constant0._Z3av3iPfS_S_S_,"a",@progbits
	.sectionflags	@""
	.align	4
.nv.constant0._Z3av3iPfS_S_S_:
	.zero		936


//--------------------- SYMBOLS --------------------------

	.type		.nv.reservedSmem.offset0,@object
	.size		.nv.reservedSmem.offset0,0x4
